//
// Generated by NVIDIA NVVM Compiler
//
// Compiler Build ID: CL-36424714
// Cuda compilation tools, release 13.0, V13.0.88
// Based on NVVM 20.0.0
//

.version 9.0
.target sm_100
.address_size 64

	// .globl	__miss__main

.visible .entry __miss__main()
{


	ret;

}


// ===== COMPILED SASS (sm_100) =====

	.target	sm_100

	.elftype	@"ET_EXEC"


//--------------------- .note.nv.tkinfo           --------------------------
	.section	.note.nv.tkinfo,"",@"SHT_NOTE"
	.sectionflags	@"SHF_NOTE_NV_TKINFO"
	.tkinfo
        /*0018*/ 	.word	0x00000002
        /*0030*/ 	.string	""
        /*0030*/ 	.string	"ptxas"
        /*0030*/ 	.string	"Cuda compilation tools, release 13.0, V13.0.88"
        /*0030*/ 	.string	"Build cuda_13.0.r13.0/compiler.36424714_0"
        /*0030*/ 	.string	"-arch sm_100 -m 64 "



//--------------------- .note.nv.cuinfo           --------------------------
	.section	.note.nv.cuinfo,"",@"SHT_NOTE"
	.sectionflags	@"SHF_NOTE_NV_CUINFO"
        /*0018*/ 	.short	0x0002
        /*001a*/ 	.short	0x0064
        /*001c*/ 	.short	0x0082
	.zero		2


//--------------------- .nv.info                  --------------------------
	.section	.nv.info,"",@"SHT_CUDA_INFO"
	.align	4


	//----- nvinfo : EIATTR_REGCOUNT
	.align		4
        /*0000*/ 	.byte	0x04, 0x2f
        /*0002*/ 	.short	(.L_1 - .L_0)
	.align		4
.L_0:
        /*0004*/ 	.word	index@(__miss__main)
        /*0008*/ 	.word	0x00000004


	//----- nvinfo : EIATTR_FRAME_SIZE
	.align		4
.L_1:
        /*000c*/ 	.byte	0x04, 0x11
        /*000e*/ 	.short	(.L_3 - .L_2)
	.align		4
.L_2:
        /*0010*/ 	.word	index@(__miss__main)
        /*0014*/ 	.word	0x00000000


	//----- nvinfo : EIATTR_MIN_STACK_SIZE
	.align		4
.L_3:
        /*0018*/ 	.byte	0x04, 0x12
        /*001a*/ 	.short	(.L_5 - .L_4)
	.align		4
.L_4:
        /*001c*/ 	.word	index@(__miss__main)
        /*0020*/ 	.word	0x00000000
.L_5:


//--------------------- .nv.compat                --------------------------
	.section	.nv.compat,"",@"SHT_CUDA_COMPAT_INFO"
	.align	4
        /*0000*/ 	.byte	0x02, 0x09, 0x00, 0x00, 0x02, 0x02, 0x01, 0x00, 0x02, 0x05, 0x05, 0x00, 0x03, 0x07, 0x01, 0x01
        /*0010*/ 	.byte	0x02, 0x03, 0x00, 0x00, 0x02, 0x06, 0x01, 0x00, 0x04, 0x0b, 0x08, 0x00, 0x09, 0x00, 0x00, 0x00
        /*0020*/ 	.byte	0x00, 0x00, 0x00, 0x00


//--------------------- .nv.info.__miss__main     --------------------------
	.section	.nv.info.__miss__main,"",@"SHT_CUDA_INFO"
	.sectionflags	@""
	.align	4


	//----- nvinfo : EIATTR_CUDA_API_VERSION
	.align		4
        /*0000*/ 	.byte	0x04, 0x37
        /*0002*/ 	.short	(.L_7 - .L_6)
.L_6:
        /*0004*/ 	.word	0x00000082


	//----- nvinfo : EIATTR_SPARSE_MMA_MASK
	.align		4
.L_7:
        /*0008*/ 	.byte	0x03, 0x50
        /*000a*/ 	.short	0x0000


	//----- nvinfo : EIATTR_MAXREG_COUNT
	.align		4
        /*000c*/ 	.byte	0x03, 0x1b
        /*000e*/ 	.short	0x00ff


	//----- nvinfo : EIATTR_MERCURY_ISA_VERSION
	.align		4
        /*0010*/ 	.byte	0x03, 0x5f
        /*0012*/ 	.short	0x0101


	//----- nvinfo : EIATTR_VRC_CTA_INIT_COUNT
	.align		4
        /*0014*/ 	.byte	0x02, 0x4a
	.zero		1
	.zero		1


	//----- nvinfo : EIATTR_EXIT_INSTR_OFFSETS
	.align		4
        /*0018*/ 	.byte	0x04, 0x1c
        /*001a*/ 	.short	(.L_9 - .L_8)


	//   ....[0]....
.L_8:
        /*001c*/ 	.word	0x00000010


	//----- nvinfo : EIATTR_SW_WAR
	.align		4
.L_9:
        /*0020*/ 	.byte	0x04, 0x36
        /*0022*/ 	.short	(.L_11 - .L_10)
.L_10:
        /*0024*/ 	.word	0x00000008
.L_11:


//--------------------- .nv.callgraph             --------------------------
	.section	.nv.callgraph,"",@"SHT_CUDA_CALLGRAPH"
	.align	4
	.sectionentsize	8
	.align		4
        /*0000*/ 	.word	0x00000000
	.align		4
        /*0004*/ 	.word	0xffffffff
	.align		4
        /*0008*/ 	.word	0x00000000
	.align		4
        /*000c*/ 	.word	0xfffffffe
	.align		4
        /*0010*/ 	.word	0x00000000
	.align		4
        /*0014*/ 	.word	0xfffffffd
	.align		4
        /*0018*/ 	.word	0x00000000
	.align		4
        /*001c*/ 	.word	0xfffffffc


//--------------------- .text.__miss__main        --------------------------
	.section	.text.__miss__main,"ax",@progbits
	.align	128
        .global         __miss__main
        .type           __miss__main,@function
        .size           __miss__main,(.L_x_1 - __miss__main)
        .other          __miss__main,@"STO_CUDA_ENTRY STV_DEFAULT"
__miss__main:
.text.__miss__main:
[----:B------:R-:W-:Y:S01]  /*0000*/  LDC R1, c[0x0][0x37c] ;  /* 0x0000df00ff017b82 */ /* 0x000fe20000000800 */
[----:B------:R-:W-:Y:S05]  /*0010*/  EXIT ;  /* 0x000000000000794d */ /* 0x000fea0003800000 */
.L_x_0:
[----:B------:R-:W-:-:S00]  /*0020*/  BRA `(.L_x_0) ;  /* 0xfffffffc00fc7947 */ /* 0x000fc0000383ffff */
[----:B------:R-:W-:-:S00]  /*0030*/  NOP ;  /* 0x0000000000007918 */ /* 0x000fc00000000000 */
        /* <DEDUP_REMOVED lines=12> */
.L_x_1:


//--------------------- .nv.shared.reserved.0     --------------------------
	.section	.nv.shared.reserved.0,"aw",@nobits
	.weak		__nv_reservedSMEM_offset_0_alias
	.size		__nv_reservedSMEM_offset_0_alias, 0, 64
	.other		__nv_reservedSMEM_offset_0_alias,@"STO_CUDA_RESERVED_SHARED STV_DEFAULT"
__nv_reservedSMEM_offset_0_alias:
	.zero		0
	.zero		64


//--------------------- .nv.constant0.__miss__main --------------------------
	.section	.nv.constant0.__miss__main,"a",@progbits
	.sectionflags	@""
	.align	4
.nv.constant0.__miss__main:
	.zero		896


//--------------------- SYMBOLS --------------------------

	.type		.nv.reservedSmem.offset0,@object
	.size		.nv.reservedSmem.offset0,0x4
